	.headerflags	@"EF_CUDA_TEXMODE_UNIFIED EF_CUDA_64BIT_ADDRESS EF_CUDA_ACCELERATORS EF_CUDA_SM90 EF_CUDA_VIRTUAL_SM(EF_CUDA_SM90)"
	.elftype	@"ET_EXEC"


//--------------------- .nv.info                  --------------------------
	.section	.nv.info,"",@"SHT_CUDA_INFO"
	.align	4


	//----- nvinfo : EIATTR_REGCOUNT
	.align		4
        /*0000*/ 	.byte	0x04, 0x2f
        /*0002*/ 	.short	(.L_3 - .L_2)
	.align		4
.L_2:
        /*0004*/ 	.word	index@(triton_poi_fused__native_batch_norm_legit_no_training_convolution_11)
        /*0008*/ 	.word	0x00000016


	//----- nvinfo : EIATTR_MIN_STACK_SIZE
	.align		4
.L_3:
        /*000c*/ 	.byte	0x04, 0x12
        /*000e*/ 	.short	(.L_5 - .L_4)
	.align		4
.L_4:
        /*0010*/ 	.word	index@(triton_poi_fused__native_batch_norm_legit_no_training_convolution_11)
        /*0014*/ 	.word	0x00000000


	//----- nvinfo : EIATTR_FRAME_SIZE
	.align		4
.L_5:
        /*0018*/ 	.byte	0x04, 0x11
        /*001a*/ 	.short	(.L_7 - .L_6)
	.align		4
.L_6:
        /*001c*/ 	.word	index@(triton_poi_fused__native_batch_norm_legit_no_training_convolution_11)
        /*0020*/ 	.word	0x00000000


	//----- nvinfo : EIATTR_MIN_STACK_SIZE
	.align		4
.L_7:
        /*0024*/ 	.byte	0x04, 0x12
        /*0026*/ 	.short	(.L_9 - .L_8)
	.align		4
.L_8:
        /*0028*/ 	.word	index@(triton_poi_fused__native_batch_norm_legit_no_training_convolution_11)
        /*002c*/ 	.word	0x00000000
.L_9:


//--------------------- .nv.info.triton_poi_fused__native_batch_norm_legit_no_training_convolution_11 --------------------------
	.section	.nv.info.triton_poi_fused__native_batch_norm_legit_no_training_convolution_11,"",@"SHT_CUDA_INFO"
	.sectionflags	@""
	.align	4


	//----- nvinfo : EIATTR_CUDA_API_VERSION
	.align		4
        /*0000*/ 	.byte	0x04, 0x37
        /*0002*/ 	.short	(.L_11 - .L_10)
.L_10:
        /*0004*/ 	.word	0x0000007c


	//----- nvinfo : EIATTR_KPARAM_INFO
	.align		4
.L_11:
        /*0008*/ 	.byte	0x04, 0x17
        /*000a*/ 	.short	(.L_13 - .L_12)
.L_12:
        /*000c*/ 	.word	0x00000000
        /*0010*/ 	.short	0x0007
        /*0012*/ 	.short	0x0038
        /*0014*/ 	.byte	0x00, 0xf0, 0x11, 0x00


	//----- nvinfo : EIATTR_KPARAM_INFO
	.align		4
.L_13:
        /*0018*/ 	.byte	0x04, 0x17
        /*001a*/ 	.short	(.L_15 - .L_14)
.L_14:
        /*001c*/ 	.word	0x00000000
        /*0020*/ 	.short	0x0006
        /*0022*/ 	.short	0x0030
        /*0024*/ 	.byte	0x00, 0xf4, 0x21, 0x00


	//----- nvinfo : EIATTR_KPARAM_INFO
	.align		4
.L_15:
        /*0028*/ 	.byte	0x04, 0x17
        /*002a*/ 	.short	(.L_17 - .L_16)
.L_16:
        /*002c*/ 	.word	0x00000000
        /*0030*/ 	.short	0x0005
        /*0032*/ 	.short	0x0028
        /*0034*/ 	.byte	0x00, 0xf4, 0x21, 0x00


	//----- nvinfo : EIATTR_KPARAM_INFO
	.align		4
.L_17:
        /*0038*/ 	.byte	0x04, 0x17
        /*003a*/ 	.short	(.L_19 - .L_18)
.L_18:
        /*003c*/ 	.word	0x00000000
        /*0040*/ 	.short	0x0004
        /*0042*/ 	.short	0x0020
        /*0044*/ 	.byte	0x00, 0xf4, 0x21, 0x00


	//----- nvinfo : EIATTR_KPARAM_INFO
	.align		4
.L_19:
        /*0048*/ 	.byte	0x04, 0x17
        /*004a*/ 	.short	(.L_21 - .L_20)
.L_20:
        /*004c*/ 	.word	0x00000000
        /*0050*/ 	.short	0x0003
        /*0052*/ 	.short	0x0018
        /*0054*/ 	.byte	0x00, 0xf4, 0x21, 0x00


	//----- nvinfo : EIATTR_KPARAM_INFO
	.align		4
.L_21:
        /*0058*/ 	.byte	0x04, 0x17
        /*005a*/ 	.short	(.L_23 - .L_22)
.L_22:
        /*005c*/ 	.word	0x00000000
        /*0060*/ 	.short	0x0002
        /*0062*/ 	.short	0x0010
        /*0064*/ 	.byte	0x00, 0xf4, 0x21, 0x00


	//----- nvinfo : EIATTR_KPARAM_INFO
	.align		4
.L_23:
        /*0068*/ 	.byte	0x04, 0x17
        /*006a*/ 	.short	(.L_25 - .L_24)
.L_24:
        /*006c*/ 	.word	0x00000000
        /*0070*/ 	.short	0x0001
        /*0072*/ 	.short	0x0008
        /*0074*/ 	.byte	0x00, 0xf4, 0x21, 0x00


	//----- nvinfo : EIATTR_KPARAM_INFO
	.align		4
.L_25:
        /*0078*/ 	.byte	0x04, 0x17
        /*007a*/ 	.short	(.L_27 - .L_26)
.L_26:
        /*007c*/ 	.word	0x00000000
        /*0080*/ 	.short	0x0000
        /*0082*/ 	.short	0x0000
        /*0084*/ 	.byte	0x00, 0xf4, 0x21, 0x00


	//----- nvinfo : EIATTR_SPARSE_MMA_MASK
	.align		4
.L_27:
        /*0088*/ 	.byte	0x03, 0x50
        /*008a*/ 	.short	0x0000


	//----- nvinfo : EIATTR_MAXREG_COUNT
	.align		4
        /*008c*/ 	.byte	0x03, 0x1b
        /*008e*/ 	.short	0x00ff


	//----- nvinfo : EIATTR_EXIT_INSTR_OFFSETS
	.align		4
        /*0090*/ 	.byte	0x04, 0x1c
        /*0092*/ 	.short	(.L_29 - .L_28)


	//   ....[0]....
.L_28:
        /*0094*/ 	.word	0x00000380


	//----- nvinfo : EIATTR_REQNTID
	.align		4
.L_29:
        /*0098*/ 	.byte	0x04, 0x10
        /*009a*/ 	.short	(.L_31 - .L_30)
.L_30:
        /*009c*/ 	.word	0x00000080
        /*00a0*/ 	.word	0x00000001
        /*00a4*/ 	.word	0x00000001


	//----- nvinfo : EIATTR_CBANK_PARAM_SIZE
	.align		4
.L_31:
        /*00a8*/ 	.byte	0x03, 0x19
        /*00aa*/ 	.short	0x003c


	//----- nvinfo : EIATTR_PARAM_CBANK
	.align		4
        /*00ac*/ 	.byte	0x04, 0x0a
        /*00ae*/ 	.short	(.L_33 - .L_32)
	.align		4
.L_32:
        /*00b0*/ 	.word	index@(.nv.constant0.triton_poi_fused__native_batch_norm_legit_no_training_convolution_11)
        /*00b4*/ 	.short	0x0210
        /*00b6*/ 	.short	0x003c


	//----- nvinfo : EIATTR_SW_WAR
	.align		4
.L_33:
        /*00b8*/ 	.byte	0x04, 0x36
        /*00ba*/ 	.short	(.L_35 - .L_34)
.L_34:
        /*00bc*/ 	.word	0x00000008
.L_35:


//--------------------- .nv.callgraph             --------------------------
	.section	.nv.callgraph,"",@"SHT_CUDA_CALLGRAPH"
	.align	4
	.sectionentsize	8
	.align		4
        /*0000*/ 	.word	0x00000000
	.align		4
        /*0004*/ 	.word	0xffffffff
	.align		4
        /*0008*/ 	.word	0x00000000
	.align		4
        /*000c*/ 	.word	0xfffffffe
	.align		4
        /*0010*/ 	.word	0x00000000
	.align		4
        /*0014*/ 	.word	0xfffffffd
	.align		4
        /*0018*/ 	.word	0x00000000
	.align		4
        /*001c*/ 	.word	0xfffffffc


//--------------------- .nv.constant4             --------------------------
	.section	.nv.constant4,"a",@progbits
	.align	8
	.align		8
.nv.constant4:
        /*0000*/ 	.dword	_$_str
	.align		8
        /*0008*/ 	.dword	_$_str_$_2


//--------------------- .text.triton_poi_fused__native_batch_norm_legit_no_training_convolution_11 --------------------------
	.section	.text.triton_poi_fused__native_batch_norm_legit_no_training_convolution_11,"ax",@progbits
	.align	128
        .global         triton_poi_fused__native_batch_norm_legit_no_training_convolution_11
        .type           triton_poi_fused__native_batch_norm_legit_no_training_convolution_11,@function
        .size           triton_poi_fused__native_batch_norm_legit_no_training_convolution_11,(.L_x_1 - triton_poi_fused__native_batch_norm_legit_no_training_convolution_11)
        .other          triton_poi_fused__native_batch_norm_legit_no_training_convolution_11,@"STO_CUDA_ENTRY STV_DEFAULT"
triton_poi_fused__native_batch_norm_legit_no_training_convolution_11:
.text.triton_poi_fused__native_batch_norm_legit_no_training_convolution_11:
[----:B------:R-:W-:Y:S01]  /*0000*/  LDC R1, c[0x0][0x28] ;  /* 0x00000a00ff017b82 */ /* 0x000fe20000000800 */
[----:B------:R-:W1:Y:S07]  /*0010*/  S2R R0, SR_TID.X ;  /* 0x0000000000007919 */ /* 0x000e6e0000002100 */
[----:B------:R-:W2:Y:S01]  /*0020*/  LDC.64 R14, c[0x0][0x228] ;  /* 0x00008a00ff0e7b82 */ /* 0x000ea20000000a00 */
[----:B------:R-:W-:Y:S01]  /*0030*/  ULDC.64 UR4, c[0x0][0x208] ;  /* 0x0000820000047ab9 */ /* 0x000fe20000000a00 */
[----:B------:R-:W3:Y:S06]  /*0040*/  S2R R5, SR_CTAID.X ;  /* 0x0000000000057919 */ /* 0x000eec0000002500 */
[----:B------:R-:W4:Y:S08]  /*0050*/  LDC.64 R10, c[0x0][0x218] ;  /* 0x00008600ff0a7b82 */ /* 0x000f300000000a00 */
[----:B------:R-:W5:Y:S08]  /*0060*/  LDC.64 R12, c[0x0][0x220] ;  /* 0x00008800ff0c7b82 */ /* 0x000f700000000a00 */
[----:B------:R-:W4:Y:S01]  /*0070*/  LDC.64 R16, c[0x0][0x230] ;  /* 0x00008c00ff107b82 */ /* 0x000f220000000a00 */
[----:B-1----:R-:W-:-:S02]  /*0080*/  SHF.L.U32 R0, R0, 0x1, RZ ;  /* 0x0000000100007819 */ /* 0x002fc400000006ff */
[----:B---3--:R-:W-:Y:S02]  /*0090*/  SHF.R.S32.HI R3, RZ, 0x17, R5 ;  /* 0x00000017ff037819 */ /* 0x008fe40000011405 */
[----:B------:R-:W-:Y:S02]  /*00a0*/  LOP3.LUT R0, R0, 0xfe, RZ, 0xc0, !PT ;  /* 0x000000fe00007812 */ /* 0x000fe400078ec0ff */
[----:B------:R-:W-:Y:S02]  /*00b0*/  SGXT R3, R3, 0x1 ;  /* 0x000000010303781a */ /* 0x000fe40000000200 */
[----:B------:R-:W-:Y:S02]  /*00c0*/  LEA R0, R5, R0, 0x8 ;  /* 0x0000000005007211 */ /* 0x000fe400078e40ff */
[----:B------:R-:W1:Y:S02]  /*00d0*/  LDC.64 R4, c[0x0][0x238] ;  /* 0x00008e00ff047b82 */ /* 0x000e640000000a00 */
[----:B------:R-:W-:-:S04]  /*00e0*/  LEA.HI R3, R3, R0, RZ, 0x2 ;  /* 0x0000000003037211 */ /* 0x000fc800078f10ff */
[--C-:B------:R-:W-:Y:S02]  /*00f0*/  SHF.R.S32.HI R2, RZ, 0x2, R3.reuse ;  /* 0x00000002ff027819 */ /* 0x100fe40000011403 */
[----:B------:R-:W-:-:S04]  /*0100*/  SHF.R.S32.HI R3, RZ, 0x1f, R3 ;  /* 0x0000001fff037819 */ /* 0x000fc80000011403 */
[----:B------:R-:W-:-:S04]  /*0110*/  LEA.HI R3, R3, R2, RZ, 0x9 ;  /* 0x0000000203037211 */ /* 0x000fc800078f48ff */
[----:B------:R-:W-:-:S04]  /*0120*/  LOP3.LUT R3, R3, 0xfffffe00, RZ, 0xc0, !PT ;  /* 0xfffffe0003037812 */ /* 0x000fc800078ec0ff */
[----:B------:R-:W-:Y:S02]  /*0130*/  IADD3 R19, R2, -R3, RZ ;  /* 0x8000000302137210 */ /* 0x000fe40007ffe0ff */
[----:B------:R-:W3:Y:S03]  /*0140*/  LDC.64 R2, c[0x0][0x210] ;  /* 0x00008400ff027b82 */ /* 0x000ee60000000a00 */
[----:B--2---:R-:W-:-:S05]  /*0150*/  IMAD.WIDE R14, R19, 0x4, R14 ;  /* 0x00000004130e7825 */ /* 0x004fca00078e020e */
[----:B------:R2:W2:Y:S01]  /*0160*/  LDG.E.EL R18, desc[UR4][R14.64] ;  /* 0x000000040e127981 */ /* 0x0004a2000c2e1900 */
[----:B----4-:R-:W-:-:S04]  /*0170*/  IMAD.WIDE R10, R19, 0x4, R10 ;  /* 0x00000004130a7825 */ /* 0x010fc800078e020a */
[----:B-----5:R-:W-:Y:S01]  /*0180*/  IMAD.WIDE R12, R19, 0x4, R12 ;  /* 0x00000004130c7825 */ /* 0x020fe200078e020c */
[----:B------:R4:W5:Y:S04]  /*0190*/  LDG.E.EL R8, desc[UR4][R10.64] ;  /* 0x000000040a087981 */ /* 0x000968000c2e1900 */
[----:B------:R-:W5:Y:S01]  /*01a0*/  LDG.E.EL R9, desc[UR4][R12.64] ;  /* 0x000000040c097981 */ /* 0x000f62000c2e1900 */
[----:B---3--:R-:W-:-:S05]  /*01b0*/  IMAD.WIDE R2, R0, 0x4, R2 ;  /* 0x0000000400027825 */ /* 0x008fca00078e0202 */
[----:B------:R-:W5:Y:S01]  /*01c0*/  LDG.E.64 R6, desc[UR4][R2.64] ;  /* 0x0000000402067981 */ /* 0x000f62000c1e1b00 */
[----:B0-2---:R-:W-:-:S04]  /*01d0*/  IMAD.WIDE R14, R19, 0x4, R16 ;  /* 0x00000004130e7825 */ /* 0x005fc800078e0210 */
[----:B-1----:R-:W-:Y:S02]  /*01e0*/  IMAD.WIDE R16, R19, 0x4, R4 ;  /* 0x0000000413107825 */ /* 0x002fe400078e0204 */
[----:B------:R-:W2:Y:S01]  /*01f0*/  LDG.E.EL R14, desc[UR4][R14.64] ;  /* 0x000000040e0e7981 */ /* 0x000ea2000c2e1900 */
[----:B----4-:R-:W-:Y:S01]  /*0200*/  HFMA2.MMA R10, -RZ, RZ, 1.625, 0 ;  /* 0x3e800000ff0a7435 */ /* 0x010fe200000001ff */
[----:B------:R-:W0:Y:S02]  /*0210*/  LDC.64 R4, c[0x0][0x240] ;  /* 0x00009000ff047b82 */ /* 0x000e240000000a00 */
[----:B------:R-:W2:Y:S01]  /*0220*/  LDG.E.EL R17, desc[UR4][R16.64] ;  /* 0x0000000410117981 */ /* 0x000ea2000c2e1900 */
[----:B0-----:R-:W-:-:S04]  /*0230*/  IMAD.WIDE R4, R0, 0x4, R4 ;  /* 0x0000000400047825 */ /* 0x001fc800078e0204 */
[----:B------:R-:W-:-:S04]  /*0240*/  FADD R18, R18, 9.9999997473787516356e-06 ;  /* 0x3727c5ac12127421 */ /* 0x000fc80000000000 */
[----:B------:R-:W0:Y:S02]  /*0250*/  MUFU.SQRT R19, R18 ;  /* 0x0000001200137308 */ /* 0x000e240000002000 */
[C---:B0-----:R-:W-:Y:S02]  /*0260*/  FSETP.GT.AND P0, PT, R19.reuse, 8.50705917302346158658e+37, PT ;  /* 0x7e8000001300780b */ /* 0x041fe40003f04000 */
[----:B------:R-:W-:-:S11]  /*0270*/  FSETP.GEU.AND P1, PT, R19, 1.175494350822287508e-38, PT ;  /* 0x008000001300780b */ /* 0x000fd60003f2e000 */
[----:B------:R-:W-:-:S04]  /*0280*/  @P0 FMUL R19, R19, 0.25 ;  /* 0x3e80000013130820 */ /* 0x000fc80000400000 */
[----:B------:R-:W-:-:S06]  /*0290*/  @!P1 FMUL R19, R19, 16777216 ;  /* 0x4b80000013139820 */ /* 0x000fcc0000400000 */
[----:B------:R-:W0:Y:S01]  /*02a0*/  MUFU.RCP R19, R19 ;  /* 0x0000001300137308 */ /* 0x000e220000001000 */
[----:B------:R-:W-:Y:S01]  /*02b0*/  FSEL R10, R10, 1, P0 ;  /* 0x3f8000000a0a7808 */ /* 0x000fe20000000000 */
[--C-:B-----5:R-:W-:Y:S01]  /*02c0*/  FADD R6, R6, R8.reuse ;  /* 0x0000000806067221 */ /* 0x120fe20000000000 */
[----:B------:R-:W-:-:S03]  /*02d0*/  FADD R7, R7, R8 ;  /* 0x0000000807077221 */ /* 0x000fc60000000000 */
[----:B------:R-:W-:Y:S01]  /*02e0*/  @!P1 FMUL R10, R10, 16777216 ;  /* 0x4b8000000a0a9820 */ /* 0x000fe20000400000 */
[C---:B------:R-:W-:Y:S01]  /*02f0*/  FADD R8, -R9.reuse, R6 ;  /* 0x0000000609087221 */ /* 0x040fe20000000100 */
[----:B------:R-:W-:Y:S02]  /*0300*/  FADD R9, -R9, R7 ;  /* 0x0000000709097221 */ /* 0x000fe40000000100 */
[----:B0-----:R-:W-:-:S04]  /*0310*/  FMUL R10, R19, R10 ;  /* 0x0000000a130a7220 */ /* 0x001fc80000400000 */
[-C--:B------:R-:W-:Y:S01]  /*0320*/  FMUL R8, R8, R10.reuse ;  /* 0x0000000a08087220 */ /* 0x080fe20000400000 */
[----:B------:R-:W-:-:S03]  /*0330*/  FMUL R10, R9, R10 ;  /* 0x0000000a090a7220 */ /* 0x000fc60000400000 */
[C-C-:B--2---:R-:W-:Y:S01]  /*0340*/  FFMA R8, R14.reuse, R8, R17.reuse ;  /* 0x000000080e087223 */ /* 0x144fe20000000011 */
[----:B------:R-:W-:Y:S01]  /*0350*/  FFMA R9, R14, R10, R17 ;  /* 0x0000000a0e097223 */ /* 0x000fe20000000011 */
[----:B------:R-:W-:Y:S04]  /*0360*/  STG.E.64 desc[UR4][R2.64], R6 ;  /* 0x0000000602007986 */ /* 0x000fe8000c101b04 */
[----:B------:R-:W-:Y:S01]  /*0370*/  STG.E.64 desc[UR4][R4.64], R8 ;  /* 0x0000000804007986 */ /* 0x000fe2000c101b04 */
[----:B------:R-:W-:Y:S05]  /*0380*/  EXIT ;  /* 0x000000000000794d */ /* 0x000fea0003800000 */
.L_x_0:
[----:B------:R-:W-:-:S00]  /*0390*/  BRA `(.L_x_0) ;  /* 0xfffffffc00fc7947 */ /* 0x000fc0000383ffff */
[----:B------:R-:W-:-:S00]  /*03a0*/  NOP ;  /* 0x0000000000007918 */ /* 0x000fc00000000000 */
        /* <DEDUP_REMOVED lines=13> */
.L_x_1:


//--------------------- .nv.global.init           --------------------------
	.section	.nv.global.init,"aw",@progbits
.nv.global.init:
	.type		_$_str,@object
	.size		_$_str,(_$_str_$_2 - _$_str)
_$_str:
        /*0000*/ 	.byte	0x5f, 0x5f, 0x43, 0x55, 0x44, 0x41, 0x5f, 0x46, 0x54, 0x5a, 0x00
	.type		_$_str_$_2,@object
	.size		_$_str_$_2,(.L_1 - _$_str_$_2)
_$_str_$_2:
        /*000b*/ 	.byte	0x5f, 0x5f, 0x43, 0x55, 0x44, 0x41, 0x5f, 0x50, 0x52, 0x45, 0x43, 0x5f, 0x53, 0x51, 0x52, 0x54
        /*001b*/ 	.byte	0x00
.L_1:


//--------------------- .nv.constant0.triton_poi_fused__native_batch_norm_legit_no_training_convolution_11 --------------------------
	.section	.nv.constant0.triton_poi_fused__native_batch_norm_legit_no_training_convolution_11,"a",@progbits
	.sectionflags	@""
	.align	4
.nv.constant0.triton_poi_fused__native_batch_norm_legit_no_training_convolution_11:
	.zero		588
